	.headerflags	@"EF_CUDA_TEXMODE_UNIFIED EF_CUDA_64BIT_ADDRESS EF_CUDA_ACCELERATORS EF_CUDA_SM90 EF_CUDA_VIRTUAL_SM(EF_CUDA_SM90)"
	.elftype	@"ET_EXEC"


//--------------------- .nv.info                  --------------------------
	.section	.nv.info,"",@"SHT_CUDA_INFO"
	.align	4


	//----- nvinfo : EIATTR_REGCOUNT
	.align		4
        /*0000*/ 	.byte	0x04, 0x2f
        /*0002*/ 	.short	(.L_1 - .L_0)
	.align		4
.L_0:
        /*0004*/ 	.word	index@(triton_poi_fused_cat_6)
        /*0008*/ 	.word	0x0000000e


	//----- nvinfo : EIATTR_MIN_STACK_SIZE
	.align		4
.L_1:
        /*000c*/ 	.byte	0x04, 0x12
        /*000e*/ 	.short	(.L_3 - .L_2)
	.align		4
.L_2:
        /*0010*/ 	.word	index@(triton_poi_fused_cat_6)
        /*0014*/ 	.word	0x00000000


	//----- nvinfo : EIATTR_FRAME_SIZE
	.align		4
.L_3:
        /*0018*/ 	.byte	0x04, 0x11
        /*001a*/ 	.short	(.L_5 - .L_4)
	.align		4
.L_4:
        /*001c*/ 	.word	index@(triton_poi_fused_cat_6)
        /*0020*/ 	.word	0x00000000


	//----- nvinfo : EIATTR_MIN_STACK_SIZE
	.align		4
.L_5:
        /*0024*/ 	.byte	0x04, 0x12
        /*0026*/ 	.short	(.L_7 - .L_6)
	.align		4
.L_6:
        /*0028*/ 	.word	index@(triton_poi_fused_cat_6)
        /*002c*/ 	.word	0x00000000
.L_7:


//--------------------- .nv.info.triton_poi_fused_cat_6 --------------------------
	.section	.nv.info.triton_poi_fused_cat_6,"",@"SHT_CUDA_INFO"
	.sectionflags	@""
	.align	4


	//----- nvinfo : EIATTR_CUDA_API_VERSION
	.align		4
        /*0000*/ 	.byte	0x04, 0x37
        /*0002*/ 	.short	(.L_9 - .L_8)
.L_8:
        /*0004*/ 	.word	0x0000007c


	//----- nvinfo : EIATTR_KPARAM_INFO
	.align		4
.L_9:
        /*0008*/ 	.byte	0x04, 0x17
        /*000a*/ 	.short	(.L_11 - .L_10)
.L_10:
        /*000c*/ 	.word	0x00000000
        /*0010*/ 	.short	0x0003
        /*0012*/ 	.short	0x0018
        /*0014*/ 	.byte	0x00, 0xf0, 0x11, 0x00


	//----- nvinfo : EIATTR_KPARAM_INFO
	.align		4
.L_11:
        /*0018*/ 	.byte	0x04, 0x17
        /*001a*/ 	.short	(.L_13 - .L_12)
.L_12:
        /*001c*/ 	.word	0x00000000
        /*0020*/ 	.short	0x0002
        /*0022*/ 	.short	0x0010
        /*0024*/ 	.byte	0x00, 0xf4, 0x21, 0x00


	//----- nvinfo : EIATTR_KPARAM_INFO
	.align		4
.L_13:
        /*0028*/ 	.byte	0x04, 0x17
        /*002a*/ 	.short	(.L_15 - .L_14)
.L_14:
        /*002c*/ 	.word	0x00000000
        /*0030*/ 	.short	0x0001
        /*0032*/ 	.short	0x0008
        /*0034*/ 	.byte	0x00, 0xf4, 0x21, 0x00


	//----- nvinfo : EIATTR_KPARAM_INFO
	.align		4
.L_15:
        /*0038*/ 	.byte	0x04, 0x17
        /*003a*/ 	.short	(.L_17 - .L_16)
.L_16:
        /*003c*/ 	.word	0x00000000
        /*0040*/ 	.short	0x0000
        /*0042*/ 	.short	0x0000
        /*0044*/ 	.byte	0x00, 0xf4, 0x21, 0x00


	//----- nvinfo : EIATTR_SPARSE_MMA_MASK
	.align		4
.L_17:
        /*0048*/ 	.byte	0x03, 0x50
        /*004a*/ 	.short	0x0000


	//----- nvinfo : EIATTR_MAXREG_COUNT
	.align		4
        /*004c*/ 	.byte	0x03, 0x1b
        /*004e*/ 	.short	0x00ff


	//----- nvinfo : EIATTR_EXIT_INSTR_OFFSETS
	.align		4
        /*0050*/ 	.byte	0x04, 0x1c
        /*0052*/ 	.short	(.L_19 - .L_18)


	//   ....[0]....
.L_18:
        /*0054*/ 	.word	0x000002d0


	//   ....[1]....
        /*0058*/ 	.word	0x000002f0


	//----- nvinfo : EIATTR_REQNTID
	.align		4
.L_19:
        /*005c*/ 	.byte	0x04, 0x10
        /*005e*/ 	.short	(.L_21 - .L_20)
.L_20:
        /*0060*/ 	.word	0x00000080
        /*0064*/ 	.word	0x00000001
        /*0068*/ 	.word	0x00000001


	//----- nvinfo : EIATTR_CBANK_PARAM_SIZE
	.align		4
.L_21:
        /*006c*/ 	.byte	0x03, 0x19
        /*006e*/ 	.short	0x001c


	//----- nvinfo : EIATTR_PARAM_CBANK
	.align		4
        /*0070*/ 	.byte	0x04, 0x0a
        /*0072*/ 	.short	(.L_23 - .L_22)
	.align		4
.L_22:
        /*0074*/ 	.word	index@(.nv.constant0.triton_poi_fused_cat_6)
        /*0078*/ 	.short	0x0210
        /*007a*/ 	.short	0x001c


	//----- nvinfo : EIATTR_SW_WAR
	.align		4
.L_23:
        /*007c*/ 	.byte	0x04, 0x36
        /*007e*/ 	.short	(.L_25 - .L_24)
.L_24:
        /*0080*/ 	.word	0x00000008
.L_25:


//--------------------- .nv.callgraph             --------------------------
	.section	.nv.callgraph,"",@"SHT_CUDA_CALLGRAPH"
	.align	4
	.sectionentsize	8
	.align		4
        /*0000*/ 	.word	0x00000000
	.align		4
        /*0004*/ 	.word	0xffffffff
	.align		4
        /*0008*/ 	.word	0x00000000
	.align		4
        /*000c*/ 	.word	0xfffffffe
	.align		4
        /*0010*/ 	.word	0x00000000
	.align		4
        /*0014*/ 	.word	0xfffffffd
	.align		4
        /*0018*/ 	.word	0x00000000
	.align		4
        /*001c*/ 	.word	0xfffffffc


//--------------------- .text.triton_poi_fused_cat_6 --------------------------
	.section	.text.triton_poi_fused_cat_6,"ax",@progbits
	.align	128
        .global         triton_poi_fused_cat_6
        .type           triton_poi_fused_cat_6,@function
        .size           triton_poi_fused_cat_6,(.L_x_1 - triton_poi_fused_cat_6)
        .other          triton_poi_fused_cat_6,@"STO_CUDA_ENTRY STV_DEFAULT"
triton_poi_fused_cat_6:
.text.triton_poi_fused_cat_6:
[----:B------:R-:W0:Y:S02]  /*0000*/  LDC R1, c[0x0][0x28] ;  /* 0x00000a00ff017b82 */ /* 0x000e240000000800 */
[----:B------:R-:W1:Y:S01]  /*0010*/  S2R R0, SR_TID.X ;  /* 0x0000000000007919 */ /* 0x000e620000002100 */
[----:B------:R-:W-:Y:S01]  /*0020*/  ULDC.64 UR6, c[0x0][0x218] ;  /* 0x0000860000067ab9 */ /* 0x000fe20000000a00 */
[----:B------:R-:W-:Y:S01]  /*0030*/  ULDC.64 UR4, c[0x0][0x208] ;  /* 0x0000820000047ab9 */ /* 0x000fe20000000a00 */
[----:B------:R-:W2:Y:S01]  /*0040*/  S2R R3, SR_CTAID.X ;  /* 0x0000000000037919 */ /* 0x000ea20000002500 */
[----:B-1----:R-:W-:-:S05]  /*0050*/  LOP3.LUT R0, R0, 0x7f, RZ, 0xc0, !PT ;  /* 0x0000007f00007812 */ /* 0x002fca00078ec0ff */
[----:B--2---:R-:W-:-:S04]  /*0060*/  IMAD R0, R3, 0x80, R0 ;  /* 0x0000008003007824 */ /* 0x004fc800078e0200 */
[C---:B------:R-:W-:Y:S01]  /*0070*/  IMAD.HI R8, R0.reuse, 0x7f807f81, RZ ;  /* 0x7f807f8100087827 */ /* 0x040fe200078e02ff */
[----:B------:R-:W-:Y:S02]  /*0080*/  SHF.R.S32.HI R3, RZ, 0x1f, R0 ;  /* 0x0000001fff037819 */ /* 0x000fe40000011400 */
[----:B------:R-:W-:Y:S02]  /*0090*/  ISETP.GE.AND P0, PT, R0, 0x1010, PT ;  /* 0x000010100000780c */ /* 0x000fe40003f06270 */
[----:B------:R-:W-:Y:S02]  /*00a0*/  LEA.HI R4, R3, R0, RZ, 0x2 ;  /* 0x0000000003047211 */ /* 0x000fe400078f10ff */
[----:B------:R-:W1:Y:S02]  /*00b0*/  LDC.64 R2, c[0x0][0x210] ;  /* 0x00008400ff027b82 */ /* 0x000e640000000a00 */
[----:B------:R-:W-:-:S05]  /*00c0*/  SHF.R.S32.HI R5, RZ, 0x2, R4 ;  /* 0x00000002ff057819 */ /* 0x000fca0000011404 */
[----:B------:R-:W-:-:S05]  /*00d0*/  IMAD.HI R6, R5, 0x7f807f81, RZ ;  /* 0x7f807f8105067827 */ /* 0x000fca00078e02ff */
[----:B------:R-:W-:-:S04]  /*00e0*/  SHF.R.U32.HI R7, RZ, 0x1f, R6 ;  /* 0x0000001fff077819 */ /* 0x000fc80000011606 */
[----:B------:R-:W-:Y:S02]  /*00f0*/  LEA.HI.SX32 R6, R6, R7, 0x19 ;  /* 0x0000000706067211 */ /* 0x000fe400078fcaff */
[----:B------:R-:W-:-:S03]  /*0100*/  SHF.R.U32.HI R7, RZ, 0x1f, R8 ;  /* 0x0000001fff077819 */ /* 0x000fc60000011608 */
[----:B------:R-:W-:Y:S01]  /*0110*/  IMAD R6, R6, -0x101, R5 ;  /* 0xfffffeff06067824 */ /* 0x000fe200078e0205 */
[----:B------:R-:W-:Y:S02]  /*0120*/  LOP3.LUT R5, R4, 0xfffffffc, RZ, 0xc0, !PT ;  /* 0xfffffffc04057812 */ /* 0x000fe400078ec0ff */
[----:B------:R-:W-:Y:S01]  /*0130*/  LEA.HI.SX32 R9, R8, R7, 0x17 ;  /* 0x0000000708097211 */ /* 0x000fe200078fbaff */
[----:B------:R-:W-:Y:S01]  /*0140*/  IMAD.MOV.U32 R8, RZ, RZ, RZ ;  /* 0x000000ffff087224 */ /* 0x000fe200078e00ff */
[----:B------:R-:W-:Y:S01]  /*0150*/  ISETP.GE.AND P2, PT, R6, 0x1, PT ;  /* 0x000000010600780c */ /* 0x000fe20003f46270 */
[----:B------:R-:W-:Y:S01]  /*0160*/  IMAD.IADD R5, R0, 0x1, -R5 ;  /* 0x0000000100057824 */ /* 0x000fe200078e0a05 */
[----:B------:R-:W-:Y:S01]  /*0170*/  ISETP.GT.AND P1, PT, R6, RZ, !P0 ;  /* 0x000000ff0600720c */ /* 0x000fe20004724270 */
[----:B------:R-:W-:Y:S01]  /*0180*/  IMAD.SHL.U32 R4, R9, 0x400, RZ ;  /* 0x0000040009047824 */ /* 0x000fe200078e00ff */
[----:B------:R-:W-:Y:S01]  /*0190*/  ISETP.LT.AND P3, PT, R0, 0x1010, !P2 ;  /* 0x000010100000780c */ /* 0x000fe20005761270 */
[----:B------:R-:W-:-:S02]  /*01a0*/  IMAD.SHL.U32 R7, R5, 0x100, RZ ;  /* 0x0000010005077824 */ /* 0x000fc400078e00ff */
[----:B-1----:R-:W-:Y:S01]  /*01b0*/  IMAD.WIDE R2, R5, 0x4, R2 ;  /* 0x0000000405027825 */ /* 0x002fe200078e0202 */
[----:B------:R-:W-:Y:S02]  /*01c0*/  SHF.R.S32.HI R10, RZ, 0x1f, R4 ;  /* 0x0000001fff0a7819 */ /* 0x000fe40000011404 */
[--C-:B------:R-:W-:Y:S02]  /*01d0*/  IADD3 R11, P4, P5, R6, R4, R7.reuse ;  /* 0x00000004060b7210 */ /* 0x100fe40007d9e007 */
[----:B------:R-:W-:Y:S02]  /*01e0*/  SHF.R.S32.HI R7, RZ, 0x1f, R7 ;  /* 0x0000001fff077819 */ /* 0x000fe40000011407 */
[----:B------:R-:W-:-:S03]  /*01f0*/  SHF.R.S32.HI R4, RZ, 0x1f, R6 ;  /* 0x0000001fff047819 */ /* 0x000fc60000011406 */
[----:B------:R-:W2:Y:S01]  /*0200*/  @P3 LDG.E.EL R8, desc[UR4][R2.64] ;  /* 0x0000000402083981 */ /* 0x000ea2000c2e1900 */
[----:B------:R-:W-:Y:S02]  /*0210*/  IADD3.X R4, R4, R10, R7, P4, P5 ;  /* 0x0000000a04047210 */ /* 0x000fe400027ea407 */
[----:B------:R-:W-:Y:S01]  /*0220*/  LEA R6, P4, R11, UR6, 0x2 ;  /* 0x000000060b067c11 */ /* 0x000fe2000f8810ff */
[----:B------:R-:W-:-:S03]  /*0230*/  IMAD.MOV.U32 R10, RZ, RZ, RZ ;  /* 0x000000ffff0a7224 */ /* 0x000fc600078e00ff */
[----:B------:R-:W-:Y:S02]  /*0240*/  LEA.HI.X R7, R11, UR7, R4, 0x2, P4 ;  /* 0x000000070b077c11 */ /* 0x000fe4000a0f1404 */
[----:B------:R-:W1:Y:S03]  /*0250*/  LDC.64 R4, c[0x0][0x220] ;  /* 0x00008800ff047b82 */ /* 0x000e660000000a00 */
[----:B------:R-:W3:Y:S01]  /*0260*/  @P1 LDG.E.EL R10, desc[UR4][R6.64+-0x4] ;  /* 0xfffffc04060a1981 */ /* 0x000ee2000c2e1900 */
[----:B------:R-:W-:-:S04]  /*0270*/  IMAD R0, R9, -0x404, R0 ;  /* 0xfffffbfc09007824 */ /* 0x000fc800078e0200 */
[----:B------:R-:W-:-:S04]  /*0280*/  IMAD R11, R9, 0x420, R0 ;  /* 0x00000420090b7824 */ /* 0x000fc800078e0200 */
[----:B-1----:R-:W-:Y:S01]  /*0290*/  IMAD.WIDE R4, R11, 0x4, R4 ;  /* 0x000000040b047825 */ /* 0x002fe200078e0204 */
[----:B--2---:R-:W-:-:S05]  /*02a0*/  SEL R8, R8, RZ, P3 ;  /* 0x000000ff08087207 */ /* 0x004fca0001800000 */
[----:B------:R-:W-:Y:S01]  /*02b0*/  FADD R9, RZ, R8 ;  /* 0x00000008ff097221 */ /* 0x000fe20000000000 */
[----:B---3--:R-:W-:Y:S01]  /*02c0*/  @P2 SEL R9, R10, RZ, P1 ;  /* 0x000000ff0a092207 */ /* 0x008fe20000800000 */
[----:B------:R-:W-:Y:S06]  /*02d0*/  @P0 EXIT ;  /* 0x000000000000094d */ /* 0x000fec0003800000 */
[----:B------:R-:W-:Y:S01]  /*02e0*/  STG.E desc[UR4][R4.64], R9 ;  /* 0x0000000904007986 */ /* 0x000fe2000c101904 */
[----:B------:R-:W-:Y:S05]  /*02f0*/  EXIT ;  /* 0x000000000000794d */ /* 0x000fea0003800000 */
.L_x_0:
[----:B------:R-:W-:-:S00]  /*0300*/  BRA `(.L_x_0) ;  /* 0xfffffffc00fc7947 */ /* 0x000fc0000383ffff */
[----:B------:R-:W-:-:S00]  /*0310*/  NOP ;  /* 0x0000000000007918 */ /* 0x000fc00000000000 */
        /* <DEDUP_REMOVED lines=14> */
.L_x_1:


//--------------------- .nv.constant0.triton_poi_fused_cat_6 --------------------------
	.section	.nv.constant0.triton_poi_fused_cat_6,"a",@progbits
	.sectionflags	@""
	.align	4
.nv.constant0.triton_poi_fused_cat_6:
	.zero		556
